//
// Generated by NVIDIA NVVM Compiler
//
// Compiler Build ID: CL-36424714
// Cuda compilation tools, release 13.0, V13.0.88
// Based on NVVM 20.0.0
//

.version 9.0
.target sm_100
.address_size 64

	// .globl	_Z4reluPfii
.extern .func  (.param .b32 func_retval0) vprintf
(
	.param .b64 vprintf_param_0,
	.param .b64 vprintf_param_1
)
;
.global .align 1 .b8 $str[4] = {37, 100, 44};

.visible .entry _Z4reluPfii(
	.param .u64 .ptr .align 1 _Z4reluPfii_param_0,
	.param .u32 _Z4reluPfii_param_1,
	.param .u32 _Z4reluPfii_param_2
)
{
	.local .align 8 .b8 	__local_depot0[8];
	.reg .b64 	%SP;
	.reg .b64 	%SPL;
	.reg .b32 	%r<15>;
	.reg .b64 	%rd<5>;

	mov.u64 	%SPL, __local_depot0;
	cvta.local.u64 	%SP, %SPL;
	add.u64 	%rd1, %SP, 0;
	add.u64 	%rd2, %SPL, 0;
	mov.u32 	%r1, %ctaid.x;
	shl.b32 	%r2, %r1, 1;
	mov.u32 	%r3, %ctaid.y;
	add.s32 	%r4, %r2, %r3;
	mov.u32 	%r5, %ntid.x;
	mov.u32 	%r6, %ntid.y;
	mul.lo.s32 	%r7, %r6, %r5;
	mov.u32 	%r8, %tid.x;
	shl.b32 	%r9, %r8, 2;
	mov.u32 	%r10, %tid.y;
	add.s32 	%r11, %r9, %r10;
	mad.lo.s32 	%r12, %r7, %r4, %r11;
	st.local.u32 	[%rd2], %r12;
	mov.u64 	%rd3, $str;
	cvta.global.u64 	%rd4, %rd3;
	{ // callseq 0, 0
	.param .b64 param0;
	st.param.b64 	[param0], %rd4;
	.param .b64 param1;
	st.param.b64 	[param1], %rd1;
	.param .b32 retval0;
	call.uni (retval0), 
	vprintf, 
	(
	param0, 
	param1
	);
	ld.param.b32 	%r13, [retval0];
	} // callseq 0
	ret;

}


// ===== COMPILED SASS (sm_100) =====

	.target	sm_100

	.elftype	@"ET_EXEC"


//--------------------- .note.nv.tkinfo           --------------------------
	.section	.note.nv.tkinfo,"",@"SHT_NOTE"
	.sectionflags	@"SHF_NOTE_NV_TKINFO"
	.tkinfo
        /*0018*/ 	.word	0x00000002
        /*0030*/ 	.string	""
        /*0030*/ 	.string	"ptxas"
        /*0030*/ 	.string	"Cuda compilation tools, release 13.0, V13.0.88"
        /*0030*/ 	.string	"Build cuda_13.0.r13.0/compiler.36424714_0"
        /*0030*/ 	.string	"-arch sm_100 -m 64 "



//--------------------- .note.nv.cuinfo           --------------------------
	.section	.note.nv.cuinfo,"",@"SHT_NOTE"
	.sectionflags	@"SHF_NOTE_NV_CUINFO"
        /*0018*/ 	.short	0x0002
        /*001a*/ 	.short	0x0064
        /*001c*/ 	.short	0x0082
	.zero		2


//--------------------- .nv.info                  --------------------------
	.section	.nv.info,"",@"SHT_CUDA_INFO"
	.align	4


	//----- nvinfo : EIATTR_REGCOUNT
	.align		4
        /*0000*/ 	.byte	0x04, 0x2f
        /*0002*/ 	.short	(.L_2 - .L_1)
	.align		4
.L_1:
        /*0004*/ 	.word	index@(_Z4reluPfii)
        /*0008*/ 	.word	0x00000018


	//----- nvinfo : EIATTR_FRAME_SIZE
	.align		4
.L_2:
        /*000c*/ 	.byte	0x04, 0x11
        /*000e*/ 	.short	(.L_4 - .L_3)
	.align		4
.L_3:
        /*0010*/ 	.word	index@(_Z4reluPfii)
        /*0014*/ 	.word	0x00000008


	//----- nvinfo : EIATTR_MIN_STACK_SIZE
	.align		4
.L_4:
        /*0018*/ 	.byte	0x04, 0x12
        /*001a*/ 	.short	(.L_6 - .L_5)
	.align		4
.L_5:
        /*001c*/ 	.word	index@(_Z4reluPfii)
        /*0020*/ 	.word	0x00000008
.L_6:


//--------------------- .nv.compat                --------------------------
	.section	.nv.compat,"",@"SHT_CUDA_COMPAT_INFO"
	.align	4
        /*0000*/ 	.byte	0x02, 0x09, 0x00, 0x00, 0x02, 0x02, 0x01, 0x00, 0x02, 0x05, 0x05, 0x00, 0x03, 0x07, 0x01, 0x01
        /*0010*/ 	.byte	0x02, 0x03, 0x00, 0x00, 0x02, 0x06, 0x01, 0x00, 0x04, 0x0b, 0x08, 0x00, 0x09, 0x00, 0x00, 0x00
        /*0020*/ 	.byte	0x00, 0x00, 0x00, 0x00


//--------------------- .nv.info._Z4reluPfii      --------------------------
	.section	.nv.info._Z4reluPfii,"",@"SHT_CUDA_INFO"
	.sectionflags	@""
	.align	4


	//----- nvinfo : EIATTR_CUDA_API_VERSION
	.align		4
        /*0000*/ 	.byte	0x04, 0x37
        /*0002*/ 	.short	(.L_8 - .L_7)
.L_7:
        /*0004*/ 	.word	0x00000082


	//----- nvinfo : EIATTR_KPARAM_INFO
	.align		4
.L_8:
        /*0008*/ 	.byte	0x04, 0x17
        /*000a*/ 	.short	(.L_10 - .L_9)
.L_9:
        /*000c*/ 	.word	0x00000000
        /*0010*/ 	.short	0x0002
        /*0012*/ 	.short	0x000c
        /*0014*/ 	.byte	0x00, 0xf0, 0x11, 0x00


	//----- nvinfo : EIATTR_KPARAM_INFO
	.align		4
.L_10:
        /*0018*/ 	.byte	0x04, 0x17
        /*001a*/ 	.short	(.L_12 - .L_11)
.L_11:
        /*001c*/ 	.word	0x00000000
        /*0020*/ 	.short	0x0001
        /*0022*/ 	.short	0x0008
        /*0024*/ 	.byte	0x00, 0xf0, 0x11, 0x00


	//----- nvinfo : EIATTR_KPARAM_INFO
	.align		4
.L_12:
        /*0028*/ 	.byte	0x04, 0x17
        /*002a*/ 	.short	(.L_14 - .L_13)
.L_13:
        /*002c*/ 	.word	0x00000000
        /*0030*/ 	.short	0x0000
        /*0032*/ 	.short	0x0000
        /*0034*/ 	.byte	0x00, 0xf5, 0x21, 0x00


	//----- nvinfo : EIATTR_SPARSE_MMA_MASK
	.align		4
.L_14:
        /*0038*/ 	.byte	0x03, 0x50
        /*003a*/ 	.short	0x0000


	//----- nvinfo : EIATTR_MAXREG_COUNT
	.align		4
        /*003c*/ 	.byte	0x03, 0x1b
        /*003e*/ 	.short	0x00ff


	//----- nvinfo : EIATTR_EXTERNS
	.align		4
        /*0040*/ 	.byte	0x04, 0x0f
        /*0042*/ 	.short	(.L_16 - .L_15)


	//   ....[0]....
	.align		4
.L_15:
        /*0044*/ 	.word	index@(vprintf)


	//----- nvinfo : EIATTR_MERCURY_ISA_VERSION
	.align		4
.L_16:
        /*0048*/ 	.byte	0x03, 0x5f
        /*004a*/ 	.short	0x0101


	//----- nvinfo : EIATTR_VRC_CTA_INIT_COUNT
	.align		4
        /*004c*/ 	.byte	0x02, 0x4a
	.zero		1
	.zero		1


	//----- nvinfo : EIATTR_SYSCALL_OFFSETS
	.align		4
        /*0050*/ 	.byte	0x04, 0x46
        /*0052*/ 	.short	(.L_18 - .L_17)


	//   ....[0]....
.L_17:
        /*0054*/ 	.word	0x00000170


	//----- nvinfo : EIATTR_EXIT_INSTR_OFFSETS
	.align		4
.L_18:
        /*0058*/ 	.byte	0x04, 0x1c
        /*005a*/ 	.short	(.L_20 - .L_19)


	//   ....[0]....
.L_19:
        /*005c*/ 	.word	0x00000180


	//----- nvinfo : EIATTR_CBANK_PARAM_SIZE
	.align		4
.L_20:
        /*0060*/ 	.byte	0x03, 0x19
        /*0062*/ 	.short	0x0010


	//----- nvinfo : EIATTR_PARAM_CBANK
	.align		4
        /*0064*/ 	.byte	0x04, 0x0a
        /*0066*/ 	.short	(.L_22 - .L_21)
	.align		4
.L_21:
        /*0068*/ 	.word	index@(.nv.constant0._Z4reluPfii)
        /*006c*/ 	.short	0x0380
        /*006e*/ 	.short	0x0010


	//----- nvinfo : EIATTR_SW_WAR
	.align		4
.L_22:
        /*0070*/ 	.byte	0x04, 0x36
        /*0072*/ 	.short	(.L_24 - .L_23)
.L_23:
        /*0074*/ 	.word	0x00000008
.L_24:


//--------------------- .nv.callgraph             --------------------------
	.section	.nv.callgraph,"",@"SHT_CUDA_CALLGRAPH"
	.align	4
	.sectionentsize	8
	.align		4
        /*0000*/ 	.word	0x00000000
	.align		4
        /*0004*/ 	.word	0xffffffff
	.align		4
        /*0008*/ 	.word	index@(_Z4reluPfii)
	.align		4
        /*000c*/ 	.word	index@(vprintf)
	.align		4
        /*0010*/ 	.word	0x00000000
	.align		4
        /*0014*/ 	.word	0xfffffffe
	.align		4
        /*0018*/ 	.word	0x00000000
	.align		4
        /*001c*/ 	.word	0xfffffffd
	.align		4
        /*0020*/ 	.word	0x00000000
	.align		4
        /*0024*/ 	.word	0xfffffffc


//--------------------- .nv.constant4             --------------------------
	.section	.nv.constant4,"a",@progbits
	.align	8
	.align		8
.nv.constant4:
        /*0000*/ 	.dword	vprintf
	.align		8
        /*0008*/ 	.dword	$str


//--------------------- .text._Z4reluPfii         --------------------------
	.section	.text._Z4reluPfii,"ax",@progbits
	.align	128
        .global         _Z4reluPfii
        .type           _Z4reluPfii,@function
        .size           _Z4reluPfii,(.L_x_2 - _Z4reluPfii)
        .other          _Z4reluPfii,@"STO_CUDA_ENTRY STV_DEFAULT"
_Z4reluPfii:
.text._Z4reluPfii:
[----:B------:R-:W0:Y:S01]  /*0000*/  LDC R1, c[0x0][0x37c] ;  /* 0x0000df00ff017b82 */ /* 0x000e220000000800 */
[----:B------:R-:W1:Y:S01]  /*0010*/  S2R R3, SR_TID.X ;  /* 0x0000000000037919 */ /* 0x000e620000002100 */
[----:B------:R-:W2:Y:S06]  /*0020*/  LDCU UR6, c[0x0][0x2fc] ;  /* 0x00005f80ff0677ac */ /* 0x000eac0008000800 */
[----:B------:R-:W-:Y:S01]  /*0030*/  S2UR UR4, SR_CTAID.X ;  /* 0x00000000000479c3 */ /* 0x000fe20000002500 */
[----:B0-----:R-:W-:Y:S01]  /*0040*/  VIADD R1, R1, 0xfffffff8 ;  /* 0xfffffff801017836 */ /* 0x001fe20000000000 */
[----:B------:R-:W1:Y:S01]  /*0050*/  S2R R2, SR_TID.Y ;  /* 0x0000000000027919 */ /* 0x000e620000002200 */
[----:B------:R-:W0:Y:S01]  /*0060*/  LDCU UR7, c[0x0][0x360] ;  /* 0x00006c00ff0777ac */ /* 0x000e220008000800 */
[----:B------:R-:W3:Y:S04]  /*0070*/  LDCU.64 UR8, c[0x4][0x8] ;  /* 0x01000100ff0877ac */ /* 0x000ee80008000a00 */
[----:B------:R-:W4:Y:S08]  /*0080*/  S2UR UR5, SR_CTAID.Y ;  /* 0x00000000000579c3 */ /* 0x000f300000002600 */
[----:B------:R-:W0:Y:S01]  /*0090*/  LDC R0, c[0x0][0x364] ;  /* 0x0000d900ff007b82 */ /* 0x000e220000000800 */
[----:B---3--:R-:W-:Y:S01]  /*00a0*/  IMAD.U32 R4, RZ, RZ, UR8 ;  /* 0x00000008ff047e24 */ /* 0x008fe2000f8e00ff */
[----:B------:R-:W-:Y:S01]  /*00b0*/  MOV R5, UR9 ;  /* 0x0000000900057c02 */ /* 0x000fe20008000f00 */
[----:B----4-:R-:W-:Y:S01]  /*00c0*/  ULEA UR4, UR4, UR5, 0x1 ;  /* 0x0000000504047291 */ /* 0x010fe2000f8e08ff */
[----:B-1----:R-:W-:Y:S01]  /*00d0*/  LEA R3, R3, R2, 0x2 ;  /* 0x0000000203037211 */ /* 0x002fe200078e10ff */
[----:B------:R-:W1:Y:S01]  /*00e0*/  LDCU UR5, c[0x0][0x2f8] ;  /* 0x00005f00ff0577ac */ /* 0x000e620008000800 */
[----:B------:R-:W-:Y:S01]  /*00f0*/  MOV R2, 0x0 ;  /* 0x0000000000027802 */ /* 0x000fe20000000f00 */
[----:B0-----:R-:W-:-:S04]  /*0100*/  IMAD R0, R0, UR7, RZ ;  /* 0x0000000700007c24 */ /* 0x001fc8000f8e02ff */
[----:B------:R-:W-:Y:S02]  /*0110*/  IMAD R0, R0, UR4, R3 ;  /* 0x0000000400007c24 */ /* 0x000fe4000f8e0203 */
[----:B------:R-:W0:Y:S03]  /*0120*/  LDC.64 R2, c[0x4][R2] ;  /* 0x0100000002027b82 */ /* 0x000e260000000a00 */
[----:B------:R3:W-:Y:S01]  /*0130*/  STL [R1], R0 ;  /* 0x0000000001007387 */ /* 0x0007e20000100800 */
[----:B-1----:R-:W-:-:S05]  /*0140*/  IADD3 R6, P0, PT, R1, UR5, RZ ;  /* 0x0000000501067c10 */ /* 0x002fca000ff1e0ff */
[----:B--2---:R-:W-:-:S08]  /*0150*/  IMAD.X R7, RZ, RZ, UR6, P0 ;  /* 0x00000006ff077e24 */ /* 0x004fd000080e06ff */
[----:B------:R-:W-:-:S07]  /*0160*/  LEPC R20, `(.L_x_0) ;  /* 0x000000001014794e */ /* 0x000fce0000000000 */
[----:B0--3--:R-:W-:Y:S05]  /*0170*/  CALL.ABS.NOINC R2 ;  /* 0x0000000002007343 */ /* 0x009fea0003c00000 */
.L_x_0:
[----:B------:R-:W-:Y:S05]  /*0180*/  EXIT ;  /* 0x000000000000794d */ /* 0x000fea0003800000 */
.L_x_1:
[----:B------:R-:W-:-:S00]  /*0190*/  BRA `(.L_x_1) ;  /* 0xfffffffc00fc7947 */ /* 0x000fc0000383ffff */
[----:B------:R-:W-:-:S00]  /*01a0*/  NOP ;  /* 0x0000000000007918 */ /* 0x000fc00000000000 */
        /* <DEDUP_REMOVED lines=13> */
.L_x_2:


//--------------------- .nv.global.init           --------------------------
	.section	.nv.global.init,"aw",@progbits
.nv.global.init:
	.type		$str,@object
	.size		$str,(.L_0 - $str)
$str:
        /*0000*/ 	.byte	0x25, 0x64, 0x2c, 0x00
.L_0:


//--------------------- .nv.shared.reserved.0     --------------------------
	.section	.nv.shared.reserved.0,"aw",@nobits
	.weak		__nv_reservedSMEM_offset_0_alias
	.size		__nv_reservedSMEM_offset_0_alias, 0, 64
	.other		__nv_reservedSMEM_offset_0_alias,@"STO_CUDA_RESERVED_SHARED STV_DEFAULT"
__nv_reservedSMEM_offset_0_alias:
	.zero		0
	.zero		64


//--------------------- .nv.constant0._Z4reluPfii --------------------------
	.section	.nv.constant0._Z4reluPfii,"a",@progbits
	.sectionflags	@""
	.align	4
.nv.constant0._Z4reluPfii:
	.zero		912


//--------------------- SYMBOLS --------------------------

	.type		.nv.reservedSmem.offset0,@object
	.size		.nv.reservedSmem.offset0,0x4
	.type		vprintf,@function
